//
// Generated by NVIDIA NVVM Compiler
//
// Compiler Build ID: CL-36424714
// Cuda compilation tools, release 13.0, V13.0.88
// Based on NVVM 20.0.0
//

.version 9.0
.target sm_100
.address_size 64

	// .globl	_Z6kernelP6SpherePh

.visible .entry _Z6kernelP6SpherePh(
	.param .u64 .ptr .align 1 _Z6kernelP6SpherePh_param_0,
	.param .u64 .ptr .align 1 _Z6kernelP6SpherePh_param_1
)
{
	.reg .pred 	%p<10>;
	.reg .b16 	%rs<2>;
	.reg .b32 	%r<22>;
	.reg .b32 	%f<159>;
	.reg .b64 	%rd<11>;

	ld.param.u64 	%rd5, [_Z6kernelP6SpherePh_param_0];
	ld.param.u64 	%rd4, [_Z6kernelP6SpherePh_param_1];
	cvta.to.global.u64 	%rd6, %rd5;
	mov.u32 	%r5, %tid.x;
	mov.u32 	%r6, %ctaid.x;
	mov.u32 	%r7, %ntid.x;
	mad.lo.s32 	%r8, %r6, %r7, %r5;
	mov.u32 	%r9, %tid.y;
	mov.u32 	%r10, %ctaid.y;
	mov.u32 	%r11, %ntid.y;
	mad.lo.s32 	%r12, %r10, %r11, %r9;
	mov.u32 	%r13, %nctaid.x;
	mul.lo.s32 	%r14, %r13, %r7;
	mad.lo.s32 	%r1, %r14, %r12, %r8;
	add.s32 	%r15, %r8, -1024;
	cvt.rn.f32.s32 	%f1, %r15;
	add.s32 	%r16, %r12, -1024;
	cvt.rn.f32.s32 	%f2, %r16;
	add.s64 	%rd10, %rd6, 56;
	mov.f32 	%f139, 0f00000000;
	mov.f32 	%f140, 0fD09502F9;
	mov.b32 	%r21, 0;
	mov.f32 	%f138, %f139;
	mov.f32 	%f137, %f139;
$L__BB0_1:
	ld.global.f32 	%f68, [%rd10+-44];
	ld.global.f32 	%f69, [%rd10+-40];
	ld.global.f32 	%f70, [%rd10+-36];
	sub.f32 	%f71, %f1, %f69;
	sub.f32 	%f72, %f2, %f70;
	mul.f32 	%f8, %f71, %f71;
	mul.f32 	%f9, %f72, %f72;
	add.f32 	%f73, %f8, %f9;
	mul.f32 	%f10, %f68, %f68;
	setp.geu.f32 	%p1, %f73, %f10;
	mov.f32 	%f136, 0fD09502F9;
	@%p1 bra 	$L__BB0_3;
	ld.global.f32 	%f74, [%rd10+-32];
	sub.f32 	%f75, %f10, %f8;
	sub.f32 	%f76, %f75, %f9;
	sqrt.rn.f32 	%f77, %f76;
	sqrt.rn.f32 	%f78, %f10;
	div.rn.f32 	%f135, %f77, %f78;
	add.f32 	%f136, %f74, %f77;
$L__BB0_3:
	setp.leu.f32 	%p2, %f136, %f140;
	@%p2 bra 	$L__BB0_5;
	ld.global.f32 	%f79, [%rd10+-56];
	mul.f32 	%f137, %f135, %f79;
	ld.global.f32 	%f80, [%rd10+-48];
	mul.f32 	%f138, %f135, %f80;
	ld.global.f32 	%f81, [%rd10+-52];
	mul.f32 	%f139, %f135, %f81;
	mov.f32 	%f140, %f136;
$L__BB0_5:
	ld.global.f32 	%f83, [%rd10+-16];
	ld.global.f32 	%f84, [%rd10+-12];
	ld.global.f32 	%f85, [%rd10+-8];
	sub.f32 	%f86, %f1, %f84;
	sub.f32 	%f87, %f2, %f85;
	mul.f32 	%f22, %f86, %f86;
	mul.f32 	%f23, %f87, %f87;
	add.f32 	%f88, %f22, %f23;
	mul.f32 	%f24, %f83, %f83;
	setp.geu.f32 	%p3, %f88, %f24;
	mov.f32 	%f142, 0fD09502F9;
	@%p3 bra 	$L__BB0_7;
	ld.global.f32 	%f89, [%rd10+-4];
	sub.f32 	%f90, %f24, %f22;
	sub.f32 	%f91, %f90, %f23;
	sqrt.rn.f32 	%f92, %f91;
	sqrt.rn.f32 	%f93, %f24;
	div.rn.f32 	%f135, %f92, %f93;
	add.f32 	%f142, %f89, %f92;
$L__BB0_7:
	setp.leu.f32 	%p4, %f142, %f140;
	@%p4 bra 	$L__BB0_9;
	ld.global.f32 	%f94, [%rd10+-28];
	mul.f32 	%f137, %f135, %f94;
	ld.global.f32 	%f95, [%rd10+-20];
	mul.f32 	%f138, %f135, %f95;
	ld.global.f32 	%f96, [%rd10+-24];
	mul.f32 	%f139, %f135, %f96;
	mov.f32 	%f140, %f142;
$L__BB0_9:
	ld.global.f32 	%f98, [%rd10+12];
	ld.global.f32 	%f99, [%rd10+16];
	ld.global.f32 	%f100, [%rd10+20];
	sub.f32 	%f101, %f1, %f99;
	sub.f32 	%f102, %f2, %f100;
	mul.f32 	%f36, %f101, %f101;
	mul.f32 	%f37, %f102, %f102;
	add.f32 	%f103, %f36, %f37;
	mul.f32 	%f38, %f98, %f98;
	setp.geu.f32 	%p5, %f103, %f38;
	mov.f32 	%f148, 0fD09502F9;
	@%p5 bra 	$L__BB0_11;
	ld.global.f32 	%f104, [%rd10+24];
	sub.f32 	%f105, %f38, %f36;
	sub.f32 	%f106, %f105, %f37;
	sqrt.rn.f32 	%f107, %f106;
	sqrt.rn.f32 	%f108, %f38;
	div.rn.f32 	%f135, %f107, %f108;
	add.f32 	%f148, %f104, %f107;
$L__BB0_11:
	setp.leu.f32 	%p6, %f148, %f140;
	@%p6 bra 	$L__BB0_13;
	ld.global.f32 	%f109, [%rd10];
	mul.f32 	%f137, %f135, %f109;
	ld.global.f32 	%f110, [%rd10+8];
	mul.f32 	%f138, %f135, %f110;
	ld.global.f32 	%f111, [%rd10+4];
	mul.f32 	%f139, %f135, %f111;
	mov.f32 	%f140, %f148;
$L__BB0_13:
	ld.global.f32 	%f113, [%rd10+40];
	ld.global.f32 	%f114, [%rd10+44];
	ld.global.f32 	%f115, [%rd10+48];
	sub.f32 	%f116, %f1, %f114;
	sub.f32 	%f117, %f2, %f115;
	mul.f32 	%f50, %f116, %f116;
	mul.f32 	%f51, %f117, %f117;
	add.f32 	%f118, %f50, %f51;
	mul.f32 	%f52, %f113, %f113;
	setp.geu.f32 	%p7, %f118, %f52;
	mov.f32 	%f154, 0fD09502F9;
	@%p7 bra 	$L__BB0_15;
	ld.global.f32 	%f119, [%rd10+52];
	sub.f32 	%f120, %f52, %f50;
	sub.f32 	%f121, %f120, %f51;
	sqrt.rn.f32 	%f122, %f121;
	sqrt.rn.f32 	%f123, %f52;
	div.rn.f32 	%f135, %f122, %f123;
	add.f32 	%f154, %f119, %f122;
$L__BB0_15:
	setp.leu.f32 	%p8, %f154, %f140;
	@%p8 bra 	$L__BB0_17;
	ld.global.f32 	%f124, [%rd10+28];
	mul.f32 	%f137, %f135, %f124;
	ld.global.f32 	%f125, [%rd10+36];
	mul.f32 	%f138, %f135, %f125;
	ld.global.f32 	%f126, [%rd10+32];
	mul.f32 	%f139, %f135, %f126;
	mov.f32 	%f140, %f154;
$L__BB0_17:
	add.s32 	%r21, %r21, 4;
	add.s64 	%rd10, %rd10, 112;
	setp.ne.s32 	%p9, %r21, 20;
	@%p9 bra 	$L__BB0_1;
	cvta.to.global.u64 	%rd7, %rd4;
	mul.f32 	%f127, %f137, 0f437F0000;
	cvt.rzi.s32.f32 	%r17, %f127;
	shl.b32 	%r18, %r1, 2;
	cvt.s64.s32 	%rd8, %r18;
	add.s64 	%rd9, %rd7, %rd8;
	st.global.u8 	[%rd9], %r17;
	mul.f32 	%f128, %f138, 0f437F0000;
	cvt.rzi.s32.f32 	%r19, %f128;
	st.global.u8 	[%rd9+1], %r19;
	mul.f32 	%f129, %f139, 0f437F0000;
	cvt.rzi.s32.f32 	%r20, %f129;
	st.global.u8 	[%rd9+2], %r20;
	mov.b16 	%rs1, 255;
	st.global.u8 	[%rd9+3], %rs1;
	ret;

}


// ===== COMPILED SASS (sm_100) =====

	.target	sm_100

	.elftype	@"ET_EXEC"


//--------------------- .note.nv.tkinfo           --------------------------
	.section	.note.nv.tkinfo,"",@"SHT_NOTE"
	.sectionflags	@"SHF_NOTE_NV_TKINFO"
	.tkinfo
        /*0018*/ 	.word	0x00000002
        /*0030*/ 	.string	""
        /*0030*/ 	.string	"ptxas"
        /*0030*/ 	.string	"Cuda compilation tools, release 13.0, V13.0.88"
        /*0030*/ 	.string	"Build cuda_13.0.r13.0/compiler.36424714_0"
        /*0030*/ 	.string	"-arch sm_100 -m 64 "



//--------------------- .note.nv.cuinfo           --------------------------
	.section	.note.nv.cuinfo,"",@"SHT_NOTE"
	.sectionflags	@"SHF_NOTE_NV_CUINFO"
        /*0018*/ 	.short	0x0002
        /*001a*/ 	.short	0x0064
        /*001c*/ 	.short	0x0082
	.zero		2


//--------------------- .nv.info                  --------------------------
	.section	.nv.info,"",@"SHT_CUDA_INFO"
	.align	4


	//----- nvinfo : EIATTR_REGCOUNT
	.align		4
        /*0000*/ 	.byte	0x04, 0x2f
        /*0002*/ 	.short	(.L_1 - .L_0)
	.align		4
.L_0:
        /*0004*/ 	.word	index@(_Z6kernelP6SpherePh)
        /*0008*/ 	.word	0x00000018


	//----- nvinfo : EIATTR_FRAME_SIZE
	.align		4
.L_1:
        /*000c*/ 	.byte	0x04, 0x11
        /*000e*/ 	.short	(.L_3 - .L_2)
	.align		4
.L_2:
        /*0010*/ 	.word	index@($__internal_1_$__cuda_sm3x_div_rn_noftz_f32_slowpath)
        /*0014*/ 	.word	0x00000000


	//----- nvinfo : EIATTR_FRAME_SIZE
	.align		4
.L_3:
        /*0018*/ 	.byte	0x04, 0x11
        /*001a*/ 	.short	(.L_5 - .L_4)
	.align		4
.L_4:
        /*001c*/ 	.word	index@($__internal_0_$__cuda_sm20_sqrt_rn_f32_slowpath)
        /*0020*/ 	.word	0x00000000


	//----- nvinfo : EIATTR_FRAME_SIZE
	.align		4
.L_5:
        /*0024*/ 	.byte	0x04, 0x11
        /*0026*/ 	.short	(.L_7 - .L_6)
	.align		4
.L_6:
        /*0028*/ 	.word	index@(_Z6kernelP6SpherePh)
        /*002c*/ 	.word	0x00000000


	//----- nvinfo : EIATTR_MIN_STACK_SIZE
	.align		4
.L_7:
        /*0030*/ 	.byte	0x04, 0x12
        /*0032*/ 	.short	(.L_9 - .L_8)
	.align		4
.L_8:
        /*0034*/ 	.word	index@(_Z6kernelP6SpherePh)
        /*0038*/ 	.word	0x00000000
.L_9:


//--------------------- .nv.compat                --------------------------
	.section	.nv.compat,"",@"SHT_CUDA_COMPAT_INFO"
	.align	4
        /*0000*/ 	.byte	0x02, 0x09, 0x00, 0x00, 0x02, 0x02, 0x01, 0x00, 0x02, 0x05, 0x05, 0x00, 0x03, 0x07, 0x01, 0x01
        /*0010*/ 	.byte	0x02, 0x03, 0x00, 0x00, 0x02, 0x06, 0x01, 0x00, 0x04, 0x0b, 0x08, 0x00, 0x01, 0x00, 0x00, 0x00
        /*0020*/ 	.byte	0x00, 0x00, 0x00, 0x00


//--------------------- .nv.info._Z6kernelP6SpherePh --------------------------
	.section	.nv.info._Z6kernelP6SpherePh,"",@"SHT_CUDA_INFO"
	.sectionflags	@""
	.align	4


	//----- nvinfo : EIATTR_CUDA_API_VERSION
	.align		4
        /*0000*/ 	.byte	0x04, 0x37
        /*0002*/ 	.short	(.L_11 - .L_10)
.L_10:
        /*0004*/ 	.word	0x00000082


	//----- nvinfo : EIATTR_KPARAM_INFO
	.align		4
.L_11:
        /*0008*/ 	.byte	0x04, 0x17
        /*000a*/ 	.short	(.L_13 - .L_12)
.L_12:
        /*000c*/ 	.word	0x00000000
        /*0010*/ 	.short	0x0001
        /*0012*/ 	.short	0x0008
        /*0014*/ 	.byte	0x00, 0xf5, 0x21, 0x00


	//----- nvinfo : EIATTR_KPARAM_INFO
	.align		4
.L_13:
        /*0018*/ 	.byte	0x04, 0x17
        /*001a*/ 	.short	(.L_15 - .L_14)
.L_14:
        /*001c*/ 	.word	0x00000000
        /*0020*/ 	.short	0x0000
        /*0022*/ 	.short	0x0000
        /*0024*/ 	.byte	0x00, 0xf5, 0x21, 0x00


	//----- nvinfo : EIATTR_SPARSE_MMA_MASK
	.align		4
.L_15:
        /*0028*/ 	.byte	0x03, 0x50
        /*002a*/ 	.short	0x0000


	//----- nvinfo : EIATTR_MAXREG_COUNT
	.align		4
        /*002c*/ 	.byte	0x03, 0x1b
        /*002e*/ 	.short	0x00ff


	//----- nvinfo : EIATTR_MERCURY_ISA_VERSION
	.align		4
        /*0030*/ 	.byte	0x03, 0x5f
        /*0032*/ 	.short	0x0101


	//----- nvinfo : EIATTR_VRC_CTA_INIT_COUNT
	.align		4
        /*0034*/ 	.byte	0x02, 0x4a
	.zero		1
	.zero		1


	//----- nvinfo : EIATTR_EXIT_INSTR_OFFSETS
	.align		4
        /*0038*/ 	.byte	0x04, 0x1c
        /*003a*/ 	.short	(.L_17 - .L_16)


	//   ....[0]....
.L_16:
        /*003c*/ 	.word	0x00001460


	//----- nvinfo : EIATTR_CRS_STACK_SIZE
	.align		4
.L_17:
        /*0040*/ 	.byte	0x04, 0x1e
        /*0042*/ 	.short	(.L_19 - .L_18)
.L_18:
        /*0044*/ 	.word	0x00000000


	//----- nvinfo : EIATTR_CBANK_PARAM_SIZE
	.align		4
.L_19:
        /*0048*/ 	.byte	0x03, 0x19
        /*004a*/ 	.short	0x0010


	//----- nvinfo : EIATTR_PARAM_CBANK
	.align		4
        /*004c*/ 	.byte	0x04, 0x0a
        /*004e*/ 	.short	(.L_21 - .L_20)
	.align		4
.L_20:
        /*0050*/ 	.word	index@(.nv.constant0._Z6kernelP6SpherePh)
        /*0054*/ 	.short	0x0380
        /*0056*/ 	.short	0x0010


	//----- nvinfo : EIATTR_SW_WAR
	.align		4
.L_21:
        /*0058*/ 	.byte	0x04, 0x36
        /*005a*/ 	.short	(.L_23 - .L_22)
.L_22:
        /*005c*/ 	.word	0x00000008
.L_23:


//--------------------- .nv.callgraph             --------------------------
	.section	.nv.callgraph,"",@"SHT_CUDA_CALLGRAPH"
	.align	4
	.sectionentsize	8
	.align		4
        /*0000*/ 	.word	0x00000000
	.align		4
        /*0004*/ 	.word	0xffffffff
	.align		4
        /*0008*/ 	.word	0x00000000
	.align		4
        /*000c*/ 	.word	0xfffffffe
	.align		4
        /*0010*/ 	.word	0x00000000
	.align		4
        /*0014*/ 	.word	0xfffffffd
	.align		4
        /*0018*/ 	.word	0x00000000
	.align		4
        /*001c*/ 	.word	0xfffffffc


//--------------------- .text._Z6kernelP6SpherePh --------------------------
	.section	.text._Z6kernelP6SpherePh,"ax",@progbits
	.align	128
        .global         _Z6kernelP6SpherePh
        .type           _Z6kernelP6SpherePh,@function
        .size           _Z6kernelP6SpherePh,(.L_x_57 - _Z6kernelP6SpherePh)
        .other          _Z6kernelP6SpherePh,@"STO_CUDA_ENTRY STV_DEFAULT"
_Z6kernelP6SpherePh:
.text._Z6kernelP6SpherePh:
[----:B------:R-:W-:Y:S01]  /*0000*/  LDC R1, c[0x0][0x37c] ;  /* 0x0000df00ff017b82 */ /* 0x000fe20000000800 */
[----:B------:R-:W0:Y:S07]  /*0010*/  S2R R3, SR_TID.Y ;  /* 0x0000000000037919 */ /* 0x000e2e0000002200 */
[----:B------:R-:W1:Y:S01]  /*0020*/  LDC R9, c[0x0][0x360] ;  /* 0x0000d800ff097b82 */ /* 0x000e620000000800 */
[----:B------:R-:W2:Y:S01]  /*0030*/  LDCU.64 UR4, c[0x0][0x380] ;  /* 0x00007000ff0477ac */ /* 0x000ea20008000a00 */
[----:B------:R-:W-:Y:S01]  /*0040*/  HFMA2 R12, -RZ, RZ, 0, 0 ;  /* 0x00000000ff0c7431 */ /* 0x000fe200000001ff */
[----:B------:R-:W1:Y:S01]  /*0050*/  S2R R0, SR_TID.X ;  /* 0x0000000000007919 */ /* 0x000e620000002100 */
[----:B------:R-:W-:Y:S01]  /*0060*/  HFMA2 R10, -RZ, RZ, 0, 0 ;  /* 0x00000000ff0a7431 */ /* 0x000fe200000001ff */
[----:B------:R-:W-:-:S02]  /*0070*/  MOV R11, 0xd09502f9 ;  /* 0xd09502f9000b7802 */ /* 0x000fc40000000f00 */
[----:B------:R-:W-:Y:S01]  /*0080*/  MOV R8, RZ ;  /* 0x000000ff00087202 */ /* 0x000fe20000000f00 */
[----:B------:R-:W0:Y:S08]  /*0090*/  S2UR UR6, SR_CTAID.Y ;  /* 0x00000000000679c3 */ /* 0x000e300000002600 */
[----:B------:R-:W0:Y:S01]  /*00a0*/  LDC R2, c[0x0][0x364] ;  /* 0x0000d900ff027b82 */ /* 0x000e220000000800 */
[----:B------:R-:W3:Y:S01]  /*00b0*/  LDCU UR9, c[0x0][0x370] ;  /* 0x00006e00ff0977ac */ /* 0x000ee20008000800 */
[----:B--2---:R-:W-:-:S06]  /*00c0*/  UIADD3 UR4, UP0, UPT, UR4, 0x38, URZ ;  /* 0x0000003804047890 */ /* 0x004fcc000ff1e0ff */
[----:B------:R-:W1:Y:S01]  /*00d0*/  S2UR UR8, SR_CTAID.X ;  /* 0x00000000000879c3 */ /* 0x000e620000002500 */
[----:B------:R-:W-:Y:S01]  /*00e0*/  UIADD3.X UR5, UPT, UPT, URZ, UR5, URZ, UP0, !UPT ;  /* 0x00000005ff057290 */ /* 0x000fe200087fe4ff */
[----:B------:R-:W-:Y:S01]  /*00f0*/  MOV R4, UR4 ;  /* 0x0000000400047c02 */ /* 0x000fe20008000f00 */
[----:B------:R-:W-:-:S04]  /*0100*/  UMOV UR4, URZ ;  /* 0x000000ff00047c82 */ /* 0x000fc80008000000 */
[----:B------:R-:W-:Y:S01]  /*0110*/  MOV R5, UR5 ;  /* 0x0000000500057c02 */ /* 0x000fe20008000f00 */
[----:B0-----:R-:W-:Y:S01]  /*0120*/  IMAD R3, R2, UR6, R3 ;  /* 0x0000000602037c24 */ /* 0x001fe2000f8e0203 */
[----:B------:R-:W0:Y:S03]  /*0130*/  LDCU.64 UR6, c[0x0][0x358] ;  /* 0x00006b00ff0677ac */ /* 0x000e260008000a00 */
[----:B------:R-:W-:Y:S02]  /*0140*/  VIADD R6, R3, 0xfffffc00 ;  /* 0xfffffc0003067836 */ /* 0x000fe40000000000 */
[----:B-1----:R-:W-:-:S03]  /*0150*/  IMAD R0, R9, UR8, R0 ;  /* 0x0000000809007c24 */ /* 0x002fc6000f8e0200 */
[----:B------:R-:W-:Y:S01]  /*0160*/  I2FP.F32.S32 R6, R6 ;  /* 0x0000000600067245 */ /* 0x000fe20000201400 */
[----:B---3--:R-:W-:Y:S01]  /*0170*/  IMAD R9, R9, UR9, RZ ;  /* 0x0000000909097c24 */ /* 0x008fe2000f8e02ff */
[----:B------:R-:W-:-:S03]  /*0180*/  IADD3 R7, PT, PT, R0, -0x400, RZ ;  /* 0xfffffc0000077810 */ /* 0x000fc60007ffe0ff */
[----:B------:R-:W-:Y:S01]  /*0190*/  IMAD R9, R3, R9, R0 ;  /* 0x0000000903097224 */ /* 0x000fe200078e0200 */
[----:B------:R-:W-:-:S07]  /*01a0*/  I2FP.F32.S32 R7, R7 ;  /* 0x0000000700077245 */ /* 0x000fce0000201400 */
.L_x_42:
[----:B0-----:R-:W2:Y:S04]  /*01b0*/  LDG.E R2, desc[UR6][R4.64+-0x28] ;  /* 0xffffd80604027981 */ /* 0x001ea8000c1e1900 */
[----:B------:R-:W3:Y:S04]  /*01c0*/  LDG.E R3, desc[UR6][R4.64+-0x24] ;  /* 0xffffdc0604037981 */ /* 0x000ee8000c1e1900 */
[----:B------:R-:W4:Y:S01]  /*01d0*/  LDG.E R15, desc[UR6][R4.64+-0x2c] ;  /* 0xffffd406040f7981 */ /* 0x000f22000c1e1900 */
[----:B------:R-:W-:Y:S01]  /*01e0*/  UIADD3 UR4, UPT, UPT, UR4, 0x4, URZ ;  /* 0x0000000404047890 */ /* 0x000fe2000fffe0ff */
[----:B------:R-:W-:Y:S01]  /*01f0*/  BSSY.RECONVERGENT B0, `(.L_x_0) ;  /* 0x000003a000007945 */ /* 0x000fe20003800200 */
[----:B------:R-:W-:-:S02]  /*0200*/  MOV R14, 0xd09502f9 ;  /* 0xd09502f9000e7802 */ /* 0x000fc40000000f00 */
[----:B------:R-:W-:Y:S01]  /*0210*/  UISETP.NE.AND UP0, UPT, UR4, 0x14, UPT ;  /* 0x000000140400788c */ /* 0x000fe2000bf05270 */
[----:B--2---:R-:W-:Y:S01]  /*0220*/  FADD R2, R7, -R2 ;  /* 0x8000000207027221 */ /* 0x004fe20000000000 */
[----:B---3--:R-:W-:-:S03]  /*0230*/  FADD R3, R6, -R3 ;  /* 0x8000000306037221 */ /* 0x008fc60000000000 */
[----:B------:R-:W-:Y:S01]  /*0240*/  FMUL R16, R2, R2 ;  /* 0x0000000202107220 */ /* 0x000fe20000400000 */
[----:B------:R-:W-:Y:S01]  /*0250*/  FMUL R3, R3, R3 ;  /* 0x0000000303037220 */ /* 0x000fe20000400000 */
[----:B----4-:R-:W-:-:S03]  /*0260*/  FMUL R15, R15, R15 ;  /* 0x0000000f0f0f7220 */ /* 0x010fc60000400000 */
[----:B------:R-:W-:-:S05]  /*0270*/  FADD R2, R16, R3 ;  /* 0x0000000310027221 */ /* 0x000fca0000000000 */
[----:B------:R-:W-:-:S13]  /*0280*/  FSETP.GEU.AND P0, PT, R2, R15, PT ;  /* 0x0000000f0200720b */ /* 0x000fda0003f0e000 */
[----:B------:R-:W-:Y:S05]  /*0290*/  @P0 BRA `(.L_x_1) ;  /* 0x0000000000bc0947 */ /* 0x000fea0003800000 */
[----:B------:R0:W5:Y:S01]  /*02a0*/  LDG.E R13, desc[UR6][R4.64+-0x20] ;  /* 0xffffe006040d7981 */ /* 0x000162000c1e1900 */
[----:B------:R-:W-:Y:S01]  /*02b0*/  FADD R0, -R16, R15 ;  /* 0x0000000f10007221 */ /* 0x000fe20000000100 */
[----:B------:R-:W-:Y:S03]  /*02c0*/  BSSY.RECONVERGENT B1, `(.L_x_2) ;  /* 0x000000f000017945 */ /* 0x000fe60003800200 */
[----:B------:R-:W-:-:S04]  /*02d0*/  FADD R3, -R3, R0 ;  /* 0x0000000003037221 */ /* 0x000fc80000000100 */
[----:B------:R0:W1:Y:S01]  /*02e0*/  MUFU.RSQ R2, R3 ;  /* 0x0000000300027308 */ /* 0x0000620000001400 */
[----:B------:R-:W-:-:S04]  /*02f0*/  IADD3 R0, PT, PT, R3, -0xd000000, RZ ;  /* 0xf300000003007810 */ /* 0x000fc80007ffe0ff */
[----:B------:R-:W-:-:S13]  /*0300*/  ISETP.GT.U32.AND P0, PT, R0, 0x727fffff, PT ;  /* 0x727fffff0000780c */ /* 0x000fda0003f04070 */
[----:B01----:R-:W-:Y:S05]  /*0310*/  @!P0 BRA `(.L_x_3) ;  /* 0x0000000000148947 */ /* 0x003fea0003800000 */
[----:B------:R-:W-:Y:S01]  /*0320*/  IMAD.MOV.U32 R0, RZ, RZ, R3 ;  /* 0x000000ffff007224 */ /* 0x000fe200078e0003 */
[----:B------:R-:W-:-:S07]  /*0330*/  MOV R2, 0x350 ;  /* 0x0000035000027802 */ /* 0x000fce0000000f00 */
[----:B-----5:R-:W-:Y:S05]  /*0340*/  CALL.REL.NOINC `($__internal_0_$__cuda_sm20_sqrt_rn_f32_slowpath) ;  /* 0x0000001000487944 */ /* 0x020fea0003c00000 */
[----:B------:R-:W-:Y:S01]  /*0350*/  MOV R14, R16 ;  /* 0x00000010000e7202 */ /* 0x000fe20000000f00 */
[----:B------:R-:W-:Y:S06]  /*0360*/  BRA `(.L_x_4) ;  /* 0x0000000000107947 */ /* 0x000fec0003800000 */
.L_x_3:
[----:B------:R-:W-:Y:S01]  /*0370*/  FMUL.FTZ R14, R3, R2 ;  /* 0x00000002030e7220 */ /* 0x000fe20000410000 */
[----:B------:R-:W-:-:S03]  /*0380*/  FMUL.FTZ R0, R2, 0.5 ;  /* 0x3f00000002007820 */ /* 0x000fc60000410000 */
[----:B------:R-:W-:-:S04]  /*0390*/  FFMA R3, -R14, R14, R3 ;  /* 0x0000000e0e037223 */ /* 0x000fc80000000103 */
[----:B------:R-:W-:-:S07]  /*03a0*/  FFMA R14, R3, R0, R14 ;  /* 0x00000000030e7223 */ /* 0x000fce000000000e */
.L_x_4:
[----:B------:R-:W-:Y:S05]  /*03b0*/  BSYNC.RECONVERGENT B1 ;  /* 0x0000000000017941 */ /* 0x000fea0003800200 */
.L_x_2:
[----:B------:R-:W-:Y:S01]  /*03c0*/  IADD3 R0, PT, PT, R15, -0xd000000, RZ ;  /* 0xf30000000f007810 */ /* 0x000fe20007ffe0ff */
[----:B------:R0:W1:Y:S03]  /*03d0*/  MUFU.RSQ R2, R15 ;  /* 0x0000000f00027308 */ /* 0x0000660000001400 */
[----:B------:R-:W-:-:S13]  /*03e0*/  ISETP.GT.U32.AND P0, PT, R0, 0x727fffff, PT ;  /* 0x727fffff0000780c */ /* 0x000fda0003f04070 */
[----:B0-----:R-:W-:Y:S05]  /*03f0*/  @!P0 BRA `(.L_x_5) ;  /* 0x00000000001c8947 */ /* 0x001fea0003800000 */
[----:B------:R-:W-:Y:S01]  /*0400*/  BSSY.RECONVERGENT B1, `(.L_x_6) ;  /* 0x0000004000017945 */ /* 0x000fe20003800200 */
[----:B------:R-:W-:Y:S02]  /*0410*/  MOV R0, R15 ;  /* 0x0000000f00007202 */ /* 0x000fe40000000f00 */
[----:B-1----:R-:W-:-:S07]  /*0420*/  MOV R2, 0x440 ;  /* 0x0000044000027802 */ /* 0x002fce0000000f00 */
[----:B-----5:R-:W-:Y:S05]  /*0430*/  CALL.REL.NOINC `($__internal_0_$__cuda_sm20_sqrt_rn_f32_slowpath) ;  /* 0x00000010000c7944 */ /* 0x020fea0003c00000 */
[----:B------:R-:W-:Y:S05]  /*0440*/  BSYNC.RECONVERGENT B1 ;  /* 0x0000000000017941 */ /* 0x000fea0003800200 */
.L_x_6:
[----:B------:R-:W-:Y:S01]  /*0450*/  MOV R3, R16 ;  /* 0x0000001000037202 */ /* 0x000fe20000000f00 */
[----:B------:R-:W-:Y:S06]  /*0460*/  BRA `(.L_x_7) ;  /* 0x0000000000107947 */ /* 0x000fec0003800000 */
.L_x_5:
[----:B-1----:R-:W-:Y:S01]  /*0470*/  FMUL.FTZ R0, R15, R2 ;  /* 0x000000020f007220 */ /* 0x002fe20000410000 */
[----:B------:R-:W-:-:S03]  /*0480*/  FMUL.FTZ R2, R2, 0.5 ;  /* 0x3f00000002027820 */ /* 0x000fc60000410000 */
[----:B------:R-:W-:-:S04]  /*0490*/  FFMA R3, -R0, R0, R15 ;  /* 0x0000000000037223 */ /* 0x000fc8000000010f */
[----:B------:R-:W-:-:S07]  /*04a0*/  FFMA R3, R3, R2, R0 ;  /* 0x0000000203037223 */ /* 0x000fce0000000000 */
.L_x_7:
[----:B------:R-:W0:Y:S01]  /*04b0*/  MUFU.RCP R0, R3 ;  /* 0x0000000300007308 */ /* 0x000e220000001000 */
[----:B------:R-:W-:Y:S07]  /*04c0*/  BSSY.RECONVERGENT B1, `(.L_x_8) ;  /* 0x000000b000017945 */ /* 0x000fee0003800200 */
[----:B------:R-:W1:Y:S01]  /*04d0*/  FCHK P0, R14, R3 ;  /* 0x000000030e007302 */ /* 0x000e620000000000 */
[----:B0-----:R-:W-:-:S04]  /*04e0*/  FFMA R15, R0, -R3, 1 ;  /* 0x3f800000000f7423 */ /* 0x001fc80000000803 */
[----:B------:R-:W-:-:S04]  /*04f0*/  FFMA R0, R0, R15, R0 ;  /* 0x0000000f00007223 */ /* 0x000fc80000000000 */
[----:B------:R-:W-:-:S04]  /*0500*/  FFMA R15, R0, R14, RZ ;  /* 0x0000000e000f7223 */ /* 0x000fc800000000ff */
[----:B------:R-:W-:-:S04]  /*0510*/  FFMA R2, R15, -R3, R14 ;  /* 0x800000030f027223 */ /* 0x000fc8000000000e */
[----:B------:R-:W-:Y:S01]  /*0520*/  FFMA R0, R0, R2, R15 ;  /* 0x0000000200007223 */ /* 0x000fe2000000000f */
[----:B-1----:R-:W-:Y:S06]  /*0530*/  @!P0 BRA `(.L_x_9) ;  /* 0x00000000000c8947 */ /* 0x002fec0003800000 */
[----:B------:R-:W-:Y:S01]  /*0540*/  IMAD.MOV.U32 R0, RZ, RZ, R14 ;  /* 0x000000ffff007224 */ /* 0x000fe200078e000e */
[----:B------:R-:W-:-:S07]  /*0550*/  MOV R16, 0x570 ;  /* 0x0000057000107802 */ /* 0x000fce0000000f00 */
[----:B-----5:R-:W-:Y:S05]  /*0560*/  CALL.REL.NOINC `($__internal_1_$__cuda_sm3x_div_rn_noftz_f32_slowpath) ;  /* 0x0000001000147944 */ /* 0x020fea0003c00000 */
.L_x_9:
[----:B------:R-:W-:Y:S05]  /*0570*/  BSYNC.RECONVERGENT B1 ;  /* 0x0000000000017941 */ /* 0x000fea0003800200 */
.L_x_8:
[----:B-----5:R-:W-:-:S07]  /*0580*/  FADD R14, R13, R14 ;  /* 0x0000000e0d0e7221 */ /* 0x020fce0000000000 */
.L_x_1:
[----:B------:R-:W-:Y:S05]  /*0590*/  BSYNC.RECONVERGENT B0 ;  /* 0x0000000000007941 */ /* 0x000fea0003800200 */
.L_x_0:
[----:B------:R-:W2:Y:S04]  /*05a0*/  LDG.E R2, desc[UR6][R4.64+-0xc] ;  /* 0xfffff40604027981 */ /* 0x000ea8000c1e1900 */
[----:B------:R-:W3:Y:S01]  /*05b0*/  LDG.E R19, desc[UR6][R4.64+-0x8] ;  /* 0xfffff80604137981 */ /* 0x000ee2000c1e1900 */
[----:B------:R-:W-:-:S03]  /*05c0*/  FSETP.GT.AND P0, PT, R14, R11, PT ;  /* 0x0000000b0e00720b */ /* 0x000fc60003f04000 */
[----:B------:R-:W4:Y:S10]  /*05d0*/  LDG.E R15, desc[UR6][R4.64+-0x10] ;  /* 0xfffff006040f7981 */ /* 0x000f34000c1e1900 */
[----:B------:R-:W5:Y:S04]  /*05e0*/  @P0 LDG.E R3, desc[UR6][R4.64+-0x38] ;  /* 0xffffc80604030981 */ /* 0x000f68000c1e1900 */
[----:B------:R-:W5:Y:S04]  /*05f0*/  @P0 LDG.E R13, desc[UR6][R4.64+-0x30] ;  /* 0xffffd006040d0981 */ /* 0x000f68000c1e1900 */
[----:B------:R-:W5:Y:S01]  /*0600*/  @P0 LDG.E R17, desc[UR6][R4.64+-0x34] ;  /* 0xffffcc0604110981 */ /* 0x000f62000c1e1900 */
[----:B------:R-:W-:Y:S01]  /*0610*/  @P0 MOV R11, R14 ;  /* 0x0000000e000b0202 */ /* 0x000fe20000000f00 */
[----:B------:R-:W-:Y:S01]  /*0620*/  BSSY.RECONVERGENT B0, `(.L_x_10) ;  /* 0x000003c000007945 */ /* 0x000fe20003800200 */
[----:B------:R-:W-:-:S02]  /*0630*/  HFMA2 R14, -RZ, RZ, -36.65625, 4.5359134674072265625e-05 ;  /* 0xd09502f9ff0e7431 */ /* 0x000fc400000001ff */
[----:B--2---:R-:W-:Y:S01]  /*0640*/  FADD R2, R7, -R2 ;  /* 0x8000000207027221 */ /* 0x004fe20000000000 */
[----:B---3--:R-:W-:-:S03]  /*0650*/  FADD R19, R6, -R19 ;  /* 0x8000001306137221 */ /* 0x008fc60000000000 */
[----:B------:R-:W-:Y:S01]  /*0660*/  FMUL R16, R2, R2 ;  /* 0x0000000202107220 */ /* 0x000fe20000400000 */
[----:B------:R-:W-:Y:S01]  /*0670*/  FMUL R19, R19, R19 ;  /* 0x0000001313137220 */ /* 0x000fe20000400000 */
[----:B----4-:R-:W-:-:S03]  /*0680*/  FMUL R15, R15, R15 ;  /* 0x0000000f0f0f7220 */ /* 0x010fc60000400000 */
[----:B------:R-:W-:-:S05]  /*0690*/  FADD R2, R16, R19 ;  /* 0x0000001310027221 */ /* 0x000fca0000000000 */
[----:B------:R-:W-:Y:S01]  /*06a0*/  FSETP.GEU.AND P1, PT, R2, R15, PT ;  /* 0x0000000f0200720b */ /* 0x000fe20003f2e000 */
[C---:B-----5:R-:W-:Y:S01]  /*06b0*/  @P0 FMUL R8, R0.reuse, R3 ;  /* 0x0000000300080220 */ /* 0x060fe20000400000 */
[C---:B------:R-:W-:Y:S01]  /*06c0*/  @P0 FMUL R10, R0.reuse, R13 ;  /* 0x0000000d000a0220 */ /* 0x040fe20000400000 */
[----:B------:R-:W-:-:S10]  /*06d0*/  @P0 FMUL R12, R0, R17 ;  /* 0x00000011000c0220 */ /* 0x000fd40000400000 */
        /* <DEDUP_REMOVED lines=9> */
[----:B------:R-:W-:Y:S02]  /*0770*/  MOV R0, R3 ;  /* 0x0000000300007202 */ /* 0x000fe40000000f00 */
[----:B------:R-:W-:-:S07]  /*0780*/  MOV R2, 0x7a0 ;  /* 0x000007a000027802 */ /* 0x000fce0000000f00 */
[----:B-----5:R-:W-:Y:S05]  /*0790*/  CALL.REL.NOINC `($__internal_0_$__cuda_sm20_sqrt_rn_f32_slowpath) ;  /* 0x0000000c00347944 */ /* 0x020fea0003c00000 */
[----:B------:R-:W-:Y:S01]  /*07a0*/  IMAD.MOV.U32 R14, RZ, RZ, R16 ;  /* 0x000000ffff0e7224 */ /* 0x000fe200078e0010 */
[----:B------:R-:W-:Y:S06]  /*07b0*/  BRA `(.L_x_14) ;  /* 0x0000000000107947 */ /* 0x000fec0003800000 */
.L_x_13:
[----:B------:R-:W-:Y:S01]  /*07c0*/  FMUL.FTZ R14, R3, R2 ;  /* 0x00000002030e7220 */ /* 0x000fe20000410000 */
[----:B------:R-:W-:-:S03]  /*07d0*/  FMUL.FTZ R0, R2, 0.5 ;  /* 0x3f00000002007820 */ /* 0x000fc60000410000 */
[----:B------:R-:W-:-:S04]  /*07e0*/  FFMA R3, -R14, R14, R3 ;  /* 0x0000000e0e037223 */ /* 0x000fc80000000103 */
[----:B------:R-:W-:-:S07]  /*07f0*/  FFMA R14, R3, R0, R14 ;  /* 0x00000000030e7223 */ /* 0x000fce000000000e */
.L_x_14:
[----:B------:R-:W-:Y:S05]  /*0800*/  BSYNC.RECONVERGENT B1 ;  /* 0x0000000000017941 */ /* 0x000fea0003800200 */
.L_x_12:
        /* <DEDUP_REMOVED lines=9> */
.L_x_16:
[----:B------:R-:W-:Y:S01]  /*08a0*/  MOV R3, R16 ;  /* 0x0000001000037202 */ /* 0x000fe20000000f00 */
[----:B------:R-:W-:Y:S06]  /*08b0*/  BRA `(.L_x_17) ;  /* 0x0000000000107947 */ /* 0x000fec0003800000 */
.L_x_15:
[----:B-1----:R-:W-:Y:S01]  /*08c0*/  FMUL.FTZ R0, R15, R2 ;  /* 0x000000020f007220 */ /* 0x002fe20000410000 */
[----:B------:R-:W-:-:S03]  /*08d0*/  FMUL.FTZ R2, R2, 0.5 ;  /* 0x3f00000002027820 */ /* 0x000fc60000410000 */
[----:B------:R-:W-:-:S04]  /*08e0*/  FFMA R3, -R0, R0, R15 ;  /* 0x0000000000037223 */ /* 0x000fc8000000010f */
[----:B------:R-:W-:-:S07]  /*08f0*/  FFMA R3, R3, R2, R0 ;  /* 0x0000000203037223 */ /* 0x000fce0000000000 */
.L_x_17:
        /* <DEDUP_REMOVED lines=9> */
[----:B------:R-:W-:Y:S02]  /*0990*/  MOV R0, R14 ;  /* 0x0000000e00007202 */ /* 0x000fe40000000f00 */
[----:B------:R-:W-:-:S07]  /*09a0*/  MOV R16, 0x9c0 ;  /* 0x000009c000107802 */ /* 0x000fce0000000f00 */
[----:B-----5:R-:W-:Y:S05]  /*09b0*/  CALL.REL.NOINC `($__internal_1_$__cuda_sm3x_div_rn_noftz_f32_slowpath) ;  /* 0x0000000c00007944 */ /* 0x020fea0003c00000 */
.L_x_19:
[----:B------:R-:W-:Y:S05]  /*09c0*/  BSYNC.RECONVERGENT B1 ;  /* 0x0000000000017941 */ /* 0x000fea0003800200 */
.L_x_18:
[----:B-----5:R-:W-:-:S07]  /*09d0*/  FADD R14, R13, R14 ;  /* 0x0000000e0d0e7221 */ /* 0x020fce0000000000 */
.L_x_11:
[----:B------:R-:W-:Y:S05]  /*09e0*/  BSYNC.RECONVERGENT B0 ;  /* 0x0000000000007941 */ /* 0x000fea0003800200 */
.L_x_10:
[----:B------:R-:W2:Y:S04]  /*09f0*/  LDG.E R2, desc[UR6][R4.64+0x10] ;  /* 0x0000100604027981 */ /* 0x000ea8000c1e1900 */
[----:B------:R-:W3:Y:S01]  /*0a00*/  LDG.E R19, desc[UR6][R4.64+0x14] ;  /* 0x0000140604137981 */ /* 0x000ee2000c1e1900 */
[----:B------:R-:W-:-:S03]  /*0a10*/  FSETP.GT.AND P0, PT, R14, R11, PT ;  /* 0x0000000b0e00720b */ /* 0x000fc60003f04000 */
[----:B------:R-:W4:Y:S10]  /*0a20*/  LDG.E R15, desc[UR6][R4.64+0xc] ;  /* 0x00000c06040f7981 */ /* 0x000f34000c1e1900 */
[----:B------:R-:W5:Y:S04]  /*0a30*/  @P0 LDG.E R3, desc[UR6][R4.64+-0x1c] ;  /* 0xffffe40604030981 */ /* 0x000f68000c1e1900 */
[----:B------:R-:W5:Y:S04]  /*0a40*/  @P0 LDG.E R13, desc[UR6][R4.64+-0x14] ;  /* 0xffffec06040d0981 */ /* 0x000f68000c1e1900 */
[----:B------:R-:W5:Y:S01]  /*0a50*/  @P0 LDG.E R17, desc[UR6][R4.64+-0x18] ;  /* 0xffffe80604110981 */ /* 0x000f62000c1e1900 */
[----:B------:R-:W-:Y:S01]  /*0a60*/  BSSY.RECONVERGENT B0, `(.L_x_20) ;  /* 0x000003d000007945 */ /* 0x000fe20003800200 */
[----:B------:R-:W-:Y:S01]  /*0a70*/  @P0 MOV R11, R14 ;  /* 0x0000000e000b0202 */ /* 0x000fe20000000f00 */
[----:B------:R-:W-:-:S02]  /*0a80*/  IMAD.MOV.U32 R14, RZ, RZ, -0x2f6afd07 ;  /* 0xd09502f9ff0e7424 */ /* 0x000fc400078e00ff */
        /* <DEDUP_REMOVED lines=22> */
[----:B------:R-:W-:Y:S01]  /*0bf0*/  MOV R14, R16 ;  /* 0x00000010000e7202 */ /* 0x000fe20000000f00 */
[----:B------:R-:W-:Y:S06]  /*0c00*/  BRA `(.L_x_24) ;  /* 0x0000000000107947 */ /* 0x000fec0003800000 */
.L_x_23:
[----:B------:R-:W-:Y:S01]  /*0c10*/  FMUL.FTZ R14, R3, R2 ;  /* 0x00000002030e7220 */ /* 0x000fe20000410000 */
[----:B------:R-:W-:-:S03]  /*0c20*/  FMUL.FTZ R0, R2, 0.5 ;  /* 0x3f00000002007820 */ /* 0x000fc60000410000 */
[----:B------:R-:W-:-:S04]  /*0c30*/  FFMA R3, -R14, R14, R3 ;  /* 0x0000000e0e037223 */ /* 0x000fc80000000103 */
[----:B------:R-:W-:-:S07]  /*0c40*/  FFMA R14, R3, R0, R14 ;  /* 0x00000000030e7223 */ /* 0x000fce000000000e */
.L_x_24:
[----:B------:R-:W-:Y:S05]  /*0c50*/  BSYNC.RECONVERGENT B1 ;  /* 0x0000000000017941 */ /* 0x000fea0003800200 */
.L_x_22:
        /* <DEDUP_REMOVED lines=9> */
.L_x_26:
[----:B------:R-:W-:Y:S01]  /*0cf0*/  IMAD.MOV.U32 R3, RZ, RZ, R16 ;  /* 0x000000ffff037224 */ /* 0x000fe200078e0010 */
[----:B------:R-:W-:Y:S06]  /*0d00*/  BRA `(.L_x_27) ;  /* 0x0000000000107947 */ /* 0x000fec0003800000 */
.L_x_25:
[----:B-1----:R-:W-:Y:S01]  /*0d10*/  FMUL.FTZ R0, R15, R2 ;  /* 0x000000020f007220 */ /* 0x002fe20000410000 */
[----:B------:R-:W-:-:S03]  /*0d20*/  FMUL.FTZ R2, R2, 0.5 ;  /* 0x3f00000002027820 */ /* 0x000fc60000410000 */
[----:B------:R-:W-:-:S04]  /*0d30*/  FFMA R3, -R0, R0, R15 ;  /* 0x0000000000037223 */ /* 0x000fc8000000010f */
[----:B------:R-:W-:-:S07]  /*0d40*/  FFMA R3, R3, R2, R0 ;  /* 0x0000000203037223 */ /* 0x000fce0000000000 */
.L_x_27:
        /* <DEDUP_REMOVED lines=12> */
.L_x_29:
[----:B------:R-:W-:Y:S05]  /*0e10*/  BSYNC.RECONVERGENT B1 ;  /* 0x0000000000017941 */ /* 0x000fea0003800200 */
.L_x_28:
[----:B-----5:R-:W-:-:S07]  /*0e20*/  FADD R14, R13, R14 ;  /* 0x0000000e0d0e7221 */ /* 0x020fce0000000000 */
.L_x_21:
[----:B------:R-:W-:Y:S05]  /*0e30*/  BSYNC.RECONVERGENT B0 ;  /* 0x0000000000007941 */ /* 0x000fea0003800200 */
.L_x_20:
        /* <DEDUP_REMOVED lines=34> */
.L_x_33:
[----:B------:R-:W-:Y:S01]  /*1060*/  FMUL.FTZ R14, R3, R2 ;  /* 0x00000002030e7220 */ /* 0x000fe20000410000 */
[----:B------:R-:W-:-:S03]  /*1070*/  FMUL.FTZ R0, R2, 0.5 ;  /* 0x3f00000002007820 */ /* 0x000fc60000410000 */
[----:B------:R-:W-:-:S04]  /*1080*/  FFMA R3, -R14, R14, R3 ;  /* 0x0000000e0e037223 */ /* 0x000fc80000000103 */
[----:B------:R-:W-:-:S07]  /*1090*/  FFMA R14, R3, R0, R14 ;  /* 0x00000000030e7223 */ /* 0x000fce000000000e */
.L_x_34:
[----:B------:R-:W-:Y:S05]  /*10a0*/  BSYNC.RECONVERGENT B1 ;  /* 0x0000000000017941 */ /* 0x000fea0003800200 */
.L_x_32:
        /* <DEDUP_REMOVED lines=9> */
.L_x_36:
[----:B------:R-:W-:Y:S01]  /*1140*/  MOV R3, R16 ;  /* 0x0000001000037202 */ /* 0x000fe20000000f00 */
[----:B------:R-:W-:Y:S06]  /*1150*/  BRA `(.L_x_37) ;  /* 0x0000000000107947 */ /* 0x000fec0003800000 */
.L_x_35:
[----:B-1----:R-:W-:Y:S01]  /*1160*/  FMUL.FTZ R0, R15, R2 ;  /* 0x000000020f007220 */ /* 0x002fe20000410000 */
[----:B------:R-:W-:-:S03]  /*1170*/  FMUL.FTZ R2, R2, 0.5 ;  /* 0x3f00000002027820 */ /* 0x000fc60000410000 */
[----:B------:R-:W-:-:S04]  /*1180*/  FFMA R3, -R0, R0, R15 ;  /* 0x0000000000037223 */ /* 0x000fc8000000010f */
[----:B------:R-:W-:-:S07]  /*1190*/  FFMA R3, R3, R2, R0 ;  /* 0x0000000203037223 */ /* 0x000fce0000000000 */
.L_x_37:
        /* <DEDUP_REMOVED lines=12> */
.L_x_39:
[----:B------:R-:W-:Y:S05]  /*1260*/  BSYNC.RECONVERGENT B1 ;  /* 0x0000000000017941 */ /* 0x000fea0003800200 */
.L_x_38:
[----:B-----5:R-:W-:-:S07]  /*1270*/  FADD R14, R13, R14 ;  /* 0x0000000e0d0e7221 */ /* 0x020fce0000000000 */
.L_x_31:
[----:B------:R-:W-:Y:S05]  /*1280*/  BSYNC.RECONVERGENT B0 ;  /* 0x0000000000007941 */ /* 0x000fea0003800200 */
.L_x_30:
[----:B------:R-:W-:Y:S01]  /*1290*/  FSETP.GT.AND P0, PT, R14, R11, PT ;  /* 0x0000000b0e00720b */ /* 0x000fe20003f04000 */
[----:B------:R-:W-:-:S12]  /*12a0*/  BSSY.RECONVERGENT B0, `(.L_x_40) ;  /* 0x0000009000007945 */ /* 0x000fd80003800200 */
[----:B------:R-:W-:Y:S05]  /*12b0*/  @!P0 BRA `(.L_x_41) ;  /* 0x00000000001c8947 */ /* 0x000fea0003800000 */
[----:B------:R-:W2:Y:S04]  /*12c0*/  LDG.E R3, desc[UR6][R4.64+0x1c] ;  /* 0x00001c0604037981 */ /* 0x000ea8000c1e1900 */
[----:B------:R-:W3:Y:S04]  /*12d0*/  LDG.E R13, desc[UR6][R4.64+0x24] ;  /* 0x00002406040d7981 */ /* 0x000ee8000c1e1900 */
[----:B------:R-:W4:Y:S01]  /*12e0*/  LDG.E R15, desc[UR6][R4.64+0x20] ;  /* 0x00002006040f7981 */ /* 0x000f22000c1e1900 */
[----:B------:R-:W-:Y:S01]  /*12f0*/  MOV R11, R14 ;  /* 0x0000000e000b7202 */ /* 0x000fe20000000f00 */
[C---:B--2---:R-:W-:Y:S01]  /*1300*/  FMUL R8, R0.reuse, R3 ;  /* 0x0000000300087220 */ /* 0x044fe20000400000 */
[C---:B---3--:R-:W-:Y:S01]  /*1310*/  FMUL R10, R0.reuse, R13 ;  /* 0x0000000d000a7220 */ /* 0x048fe20000400000 */
[----:B----4-:R-:W-:-:S07]  /*1320*/  FMUL R12, R0, R15 ;  /* 0x0000000f000c7220 */ /* 0x010fce0000400000 */
.L_x_41:
[----:B------:R-:W-:Y:S05]  /*1330*/  BSYNC.RECONVERGENT B0 ;  /* 0x0000000000007941 */ /* 0x000fea0003800200 */
.L_x_40:
[----:B------:R-:W-:-:S05]  /*1340*/  IADD3 R4, P0, PT, R4, 0x70, RZ ;  /* 0x0000007004047810 */ /* 0x000fca0007f1e0ff */
[----:B------:R-:W-:Y:S01]  /*1350*/  IMAD.X R5, RZ, RZ, R5, P0 ;  /* 0x000000ffff057224 */ /* 0x000fe200000e0605 */
[----:B------:R-:W-:Y:S07]  /*1360*/  BRA.U UP0, `(.L_x_42) ;  /* 0xffffffed00907547 */ /* 0x000fee000b83ffff */
[----:B------:R-:W0:Y:S01]  /*1370*/  LDCU.64 UR8, c[0x0][0x388] ;  /* 0x00007100ff0877ac */ /* 0x000e220008000a00 */
[----:B------:R-:W-:Y:S01]  /*1380*/  FMUL R8, R8, 255 ;  /* 0x437f000008087820 */ /* 0x000fe20000400000 */
[----:B------:R-:W-:Y:S01]  /*1390*/  FMUL R10, R10, 255 ;  /* 0x437f00000a0a7820 */ /* 0x000fe20000400000 */
[----:B------:R-:W-:Y:S01]  /*13a0*/  FMUL R12, R12, 255 ;  /* 0x437f00000c0c7820 */ /* 0x000fe20000400000 */
[----:B------:R-:W-:Y:S01]  /*13b0*/  SHF.L.U32 R9, R9, 0x2, RZ ;  /* 0x0000000209097819 */ /* 0x000fe200000006ff */
[----:B------:R-:W1:Y:S01]  /*13c0*/  F2I.TRUNC.NTZ R5, R8 ;  /* 0x0000000800057305 */ /* 0x000e62000020f100 */
[----:B------:R-:W-:-:S07]  /*13d0*/  HFMA2 R0, -RZ, RZ, 0, 1.5199184417724609375e-05 ;  /* 0x000000ffff007431 */ /* 0x000fce00000001ff */
[----:B------:R-:W2:Y:S01]  /*13e0*/  F2I.TRUNC.NTZ R7, R10 ;  /* 0x0000000a00077305 */ /* 0x000ea2000020f100 */
[----:B0-----:R-:W-:-:S07]  /*13f0*/  IADD3 R2, P0, PT, R9, UR8, RZ ;  /* 0x0000000809027c10 */ /* 0x001fce000ff1e0ff */
[----:B------:R-:W0:Y:S01]  /*1400*/  F2I.TRUNC.NTZ R11, R12 ;  /* 0x0000000c000b7305 */ /* 0x000e22000020f100 */
[----:B------:R-:W-:-:S05]  /*1410*/  LEA.HI.X.SX32 R3, R9, UR9, 0x1, P0 ;  /* 0x0000000909037c11 */ /* 0x000fca00080f0eff */
[----:B-1----:R-:W-:Y:S04]  /*1420*/  STG.E.U8 desc[UR6][R2.64], R5 ;  /* 0x0000000502007986 */ /* 0x002fe8000c101106 */
[----:B--2---:R-:W-:Y:S04]  /*1430*/  STG.E.U8 desc[UR6][R2.64+0x1], R7 ;  /* 0x0000010702007986 */ /* 0x004fe8000c101106 */
[----:B------:R-:W-:Y:S04]  /*1440*/  STG.E.U8 desc[UR6][R2.64+0x3], R0 ;  /* 0x0000030002007986 */ /* 0x000fe8000c101106 */
[----:B0-----:R-:W-:Y:S01]  /*1450*/  STG.E.U8 desc[UR6][R2.64+0x2], R11 ;  /* 0x0000020b02007986 */ /* 0x001fe2000c101106 */
[----:B------:R-:W-:Y:S05]  /*1460*/  EXIT ;  /* 0x000000000000794d */ /* 0x000fea0003800000 */
        .weak           $__internal_0_$__cuda_sm20_sqrt_rn_f32_slowpath
        .type           $__internal_0_$__cuda_sm20_sqrt_rn_f32_slowpath,@function
        .size           $__internal_0_$__cuda_sm20_sqrt_rn_f32_slowpath,($__internal_1_$__cuda_sm3x_div_rn_noftz_f32_slowpath - $__internal_0_$__cuda_sm20_sqrt_rn_f32_slowpath)
$__internal_0_$__cuda_sm20_sqrt_rn_f32_slowpath:
[----:B------:R-:W-:-:S13]  /*1470*/  LOP3.LUT P0, RZ, R0, 0x7fffffff, RZ, 0xc0, !PT ;  /* 0x7fffffff00ff7812 */ /* 0x000fda000780c0ff */
[----:B------:R-:W-:Y:S01]  /*1480*/  @!P0 MOV R16, R0 ;  /* 0x0000000000108202 */ /* 0x000fe20000000f00 */
[----:B------:R-:W-:Y:S06]  /*1490*/  @!P0 BRA `(.L_x_43) ;  /* 0x0000000000408947 */ /* 0x000fec0003800000 */
[----:B------:R-:W-:-:S13]  /*14a0*/  FSETP.GEU.FTZ.AND P0, PT, R0, RZ, PT ;  /* 0x000000ff0000720b */ /* 0x000fda0003f1e000 */
[----:B------:R-:W-:Y:S01]  /*14b0*/  @!P0 MOV R16, 0x7fffffff ;  /* 0x7fffffff00108802 */ /* 0x000fe20000000f00 */
[----:B------:R-:W-:Y:S06]  /*14c0*/  @!P0 BRA `(.L_x_43) ;  /* 0x0000000000348947 */ /* 0x000fec0003800000 */
[----:B------:R-:W-:-:S13]  /*14d0*/  FSETP.GTU.FTZ.AND P0, PT, |R0|, +INF , PT ;  /* 0x7f8000000000780b */ /* 0x000fda0003f1c200 */
[----:B------:R-:W-:Y:S01]  /*14e0*/  @P0 FADD.FTZ R16, R0, 1 ;  /* 0x3f80000000100421 */ /* 0x000fe20000010000 */
[----:B------:R-:W-:Y:S06]  /*14f0*/  @P0 BRA `(.L_x_43) ;  /* 0x0000000000280947 */ /* 0x000fec0003800000 */
[----:B------:R-:W-:-:S13]  /*1500*/  FSETP.NEU.FTZ.AND P0, PT, |R0|, +INF , PT ;  /* 0x7f8000000000780b */ /* 0x000fda0003f1d200 */
[----:B------:R-:W-:-:S04]  /*1510*/  @P0 FFMA R18, R0, 1.84467440737095516160e+19, RZ ;  /* 0x5f80000000120823 */ /* 0x000fc800000000ff */
[----:B------:R-:W0:Y:S02]  /*1520*/  @P0 MUFU.RSQ R17, R18 ;  /* 0x0000001200110308 */ /* 0x000e240000001400 */
[----:B0-----:R-:W-:Y:S01]  /*1530*/  @P0 FMUL.FTZ R3, R18, R17 ;  /* 0x0000001112030220 */ /* 0x001fe20000410000 */
[----:B------:R-:W-:-:S03]  /*1540*/  @P0 FMUL.FTZ R17, R17, 0.5 ;  /* 0x3f00000011110820 */ /* 0x000fc60000410000 */
[----:B------:R-:W-:-:S04]  /*1550*/  @P0 FADD.FTZ R16, -R3, -RZ ;  /* 0x800000ff03100221 */ /* 0x000fc80000010100 */
[----:B------:R-:W-:Y:S01]  /*1560*/  @P0 FFMA R20, R3, R16, R18 ;  /* 0x0000001003140223 */ /* 0x000fe20000000012 */
[----:B------:R-:W-:-:S03]  /*1570*/  @!P0 MOV R16, R0 ;  /* 0x0000000000108202 */ /* 0x000fc60000000f00 */
[----:B------:R-:W-:-:S04]  /*1580*/  @P0 FFMA R17, R20, R17, R3 ;  /* 0x0000001114110223 */ /* 0x000fc80000000003 */
[----:B------:R-:W-:-:S07]  /*1590*/  @P0 FMUL.FTZ R16, R17, 2.3283064365386962891e-10 ;  /* 0x2f80000011100820 */ /* 0x000fce0000410000 */
.L_x_43:
[----:B------:R-:W-:-:S04]  /*15a0*/  IMAD.MOV.U32 R3, RZ, RZ, 0x0 ;  /* 0x00000000ff037424 */ /* 0x000fc800078e00ff */
[----:B------:R-:W-:Y:S05]  /*15b0*/  RET.REL.NODEC R2 `(_Z6kernelP6SpherePh) ;  /* 0xffffffe802907950 */ /* 0x000fea0003c3ffff */
        .weak           $__internal_1_$__cuda_sm3x_div_rn_noftz_f32_slowpath
        .type           $__internal_1_$__cuda_sm3x_div_rn_noftz_f32_slowpath,@function
        .size           $__internal_1_$__cuda_sm3x_div_rn_noftz_f32_slowpath,(.L_x_57 - $__internal_1_$__cuda_sm3x_div_rn_noftz_f32_slowpath)
$__internal_1_$__cuda_sm3x_div_rn_noftz_f32_slowpath:
[----:B------:R-:W-:Y:S01]  /*15c0*/  SHF.R.U32.HI R15, RZ, 0x17, R3 ;  /* 0x00000017ff0f7819 */ /* 0x000fe20000011603 */
[----:B------:R-:W-:Y:S01]  /*15d0*/  BSSY.RECONVERGENT B2, `(.L_x_44) ;  /* 0x0000062000027945 */ /* 0x000fe20003800200 */
[----:B------:R-:W-:Y:S02]  /*15e0*/  SHF.R.U32.HI R18, RZ, 0x17, R0 ;  /* 0x00000017ff127819 */ /* 0x000fe40000011600 */
[----:B------:R-:W-:Y:S02]  /*15f0*/  LOP3.LUT R15, R15, 0xff, RZ, 0xc0, !PT ;  /* 0x000000ff0f0f7812 */ /* 0x000fe400078ec0ff */
[----:B------:R-:W-:Y:S02]  /*1600*/  LOP3.LUT R18, R18, 0xff, RZ, 0xc0, !PT ;  /* 0x000000ff12127812 */ /* 0x000fe400078ec0ff */
[----:B------:R-:W-:Y:S02]  /*1610*/  IADD3 R19, PT, PT, R15, -0x1, RZ ;  /* 0xffffffff0f137810 */ /* 0x000fe40007ffe0ff */
[----:B------:R-:W-:-:S02]  /*1620*/  IADD3 R17, PT, PT, R18, -0x1, RZ ;  /* 0xffffffff12117810 */ /* 0x000fc40007ffe0ff */
[----:B------:R-:W-:-:S04]  /*1630*/  ISETP.GT.U32.AND P0, PT, R19, 0xfd, PT ;  /* 0x000000fd1300780c */ /* 0x000fc80003f04070 */
[----:B------:R-:W-:-:S13]  /*1640*/  ISETP.GT.U32.OR P0, PT, R17, 0xfd, P0 ;  /* 0x000000fd1100780c */ /* 0x000fda0000704470 */
[----:B------:R-:W-:Y:S01]  /*1650*/  @!P0 MOV R2, RZ ;  /* 0x000000ff00028202 */ /* 0x000fe20000000f00 */
[----:B------:R-:W-:Y:S06]  /*1660*/  @!P0 BRA `(.L_x_45) ;  /* 0x00000000005c8947 */ /* 0x000fec0003800000 */
[----:B------:R-:W-:Y:S02]  /*1670*/  FSETP.GTU.FTZ.AND P0, PT, |R0|, +INF , PT ;  /* 0x7f8000000000780b */ /* 0x000fe40003f1c200 */
[----:B------:R-:W-:-:S04]  /*1680*/  FSETP.GTU.FTZ.AND P1, PT, |R3|, +INF , PT ;  /* 0x7f8000000300780b */ /* 0x000fc80003f3c200 */
[----:B------:R-:W-:-:S13]  /*1690*/  PLOP3.LUT P0, PT, P0, P1, PT, 0xf8, 0x8f ;  /* 0x00000000008f781c */ /* 0x000fda0000703f70 */
[----:B------:R-:W-:Y:S05]  /*16a0*/  @P0 BRA `(.L_x_46) ;  /* 0x00000004004c0947 */ /* 0x000fea0003800000 */
[----:B------:R-:W-:-:S13]  /*16b0*/  LOP3.LUT P0, RZ, R3, 0x7fffffff, R0, 0xc8, !PT ;  /* 0x7fffffff03ff7812 */ /* 0x000fda000780c800 */
[----:B------:R-:W-:Y:S05]  /*16c0*/  @!P0 BRA `(.L_x_47) ;  /* 0x00000004003c8947 */ /* 0x000fea0003800000 */
[C---:B------:R-:W-:Y:S02]  /*16d0*/  FSETP.NEU.FTZ.AND P2, PT, |R0|.reuse, +INF , PT ;  /* 0x7f8000000000780b */ /* 0x040fe40003f5d200 */
[----:B------:R-:W-:Y:S02]  /*16e0*/  FSETP.NEU.FTZ.AND P1, PT, |R3|, +INF , PT ;  /* 0x7f8000000300780b */ /* 0x000fe40003f3d200 */
[----:B------:R-:W-:-:S11]  /*16f0*/  FSETP.NEU.FTZ.AND P0, PT, |R0|, +INF , PT ;  /* 0x7f8000000000780b */ /* 0x000fd60003f1d200 */
[----:B------:R-:W-:Y:S05]  /*1700*/  @!P1 BRA !P2, `(.L_x_47) ;  /* 0x00000004002c9947 */ /* 0x000fea0005000000 */
[----:B------:R-:W-:-:S04]  /*1710*/  LOP3.LUT P2, RZ, R0, 0x7fffffff, RZ, 0xc0, !PT ;  /* 0x7fffffff00ff7812 */ /* 0x000fc8000784c0ff */
[----:B------:R-:W-:-:S13]  /*1720*/  PLOP3.LUT P1, PT, P1, P2, PT, 0x2f, 0xf2 ;  /* 0x0000000000f2781c */ /* 0x000fda0000f24577 */
[----:B------:R-:W-:Y:S05]  /*1730*/  @P1 BRA `(.L_x_48) ;  /* 0x0000000400181947 */ /* 0x000fea0003800000 */
[----:B------:R-:W-:-:S04]  /*1740*/  LOP3.LUT P1, RZ, R3, 0x7fffffff, RZ, 0xc0, !PT ;  /* 0x7fffffff03ff7812 */ /* 0x000fc8000782c0ff */
[----:B------:R-:W-:-:S13]  /*1750*/  PLOP3.LUT P0, PT, P0, P1, PT, 0x2f, 0xf2 ;  /* 0x0000000000f2781c */ /* 0x000fda0000702577 */
[----:B------:R-:W-:Y:S05]  /*1760*/  @P0 BRA `(.L_x_49) ;  /* 0x0000000400000947 */ /* 0x000fea0003800000 */
[----:B------:R-:W-:Y:S02]  /*1770*/  ISETP.GE.AND P0, PT, R17, RZ, PT ;  /* 0x000000ff1100720c */ /* 0x000fe40003f06270 */
[----:B------:R-:W-:-:S11]  /*1780*/  ISETP.GE.AND P1, PT, R19, RZ, PT ;  /* 0x000000ff1300720c */ /* 0x000fd60003f26270 */
[----:B------:R-:W-:Y:S01]  /*1790*/  @P0 MOV R2, RZ ;  /* 0x000000ff00020202 */ /* 0x000fe20000000f00 */
[----:B------:R-:W-:Y:S01]  /*17a0*/  @!P0 FFMA R0, R0, 1.84467440737095516160e+19, RZ ;  /* 0x5f80000000008823 */ /* 0x000fe200000000ff */
[----:B------:R-:W-:Y:S01]  /*17b0*/  @!P0 MOV R2, 0xffffffc0 ;  /* 0xffffffc000028802 */ /* 0x000fe20000000f00 */
[----:B------:R-:W-:-:S04]  /*17c0*/  @!P1 FFMA R3, R3, 1.84467440737095516160e+19, RZ ;  /* 0x5f80000003039823 */ /* 0x000fc800000000ff */
[----:B------:R-:W-:-:S07]  /*17d0*/  @!P1 VIADD R2, R2, 0x40 ;  /* 0x0000004002029836 */ /* 0x000fce0000000000 */
.L_x_45:
[----:B------:R-:W-:Y:S01]  /*17e0*/  LEA R20, R15, 0xc0800000, 0x17 ;  /* 0xc08000000f147811 */ /* 0x000fe200078eb8ff */
[----:B------:R-:W-:Y:S01]  /*17f0*/  BSSY.RECONVERGENT B3, `(.L_x_50) ;  /* 0x0000036000037945 */ /* 0x000fe20003800200 */
[----:B------:R-:W-:Y:S02]  /*1800*/  IADD3 R18, PT, PT, R18, -0x7f, RZ ;  /* 0xffffff8112127810 */ /* 0x000fe40007ffe0ff */
[----:B------:R-:W-:-:S03]  /*1810*/  IADD3 R19, PT, PT, -R20, R3, RZ ;  /* 0x0000000314137210 */ /* 0x000fc60007ffe1ff */
[C---:B------:R-:W-:Y:S01]  /*1820*/  IMAD R0, R18.reuse, -0x800000, R0 ;  /* 0xff80000012007824 */ /* 0x040fe200078e0200 */
[----:B------:R0:W1:Y:S01]  /*1830*/  MUFU.RCP R20, R19 ;  /* 0x0000001300147308 */ /* 0x0000620000001000 */
[----:B------:R-:W-:Y:S01]  /*1840*/  FADD.FTZ R17, -R19, -RZ ;  /* 0x800000ff13117221 */ /* 0x000fe20000010100 */
[----:B0-----:R-:W-:-:S04]  /*1850*/  IADD3 R19, PT, PT, R18, 0x7f, -R15 ;  /* 0x0000007f12137810 */ /* 0x001fc80007ffe80f */
[----:B------:R-:W-:Y:S01]  /*1860*/  IADD3 R19, PT, PT, R19, R2, RZ ;  /* 0x0000000213137210 */ /* 0x000fe20007ffe0ff */
[----:B-1----:R-:W-:-:S04]  /*1870*/  FFMA R3, R20, R17, 1 ;  /* 0x3f80000014037423 */ /* 0x002fc80000000011 */
[----:B------:R-:W-:-:S04]  /*1880*/  FFMA R3, R20, R3, R20 ;  /* 0x0000000314037223 */ /* 0x000fc80000000014 */
[----:B------:R-:W-:-:S04]  /*1890*/  FFMA R20, R0, R3, RZ ;  /* 0x0000000300147223 */ /* 0x000fc800000000ff */
[----:B------:R-:W-:-:S04]  /*18a0*/  FFMA R21, R17, R20, R0 ;  /* 0x0000001411157223 */ /* 0x000fc80000000000 */
[----:B------:R-:W-:-:S04]  /*18b0*/  FFMA R20, R3, R21, R20 ;  /* 0x0000001503147223 */ /* 0x000fc80000000014 */
[----:B------:R-:W-:-:S04]  /*18c0*/  FFMA R17, R17, R20, R0 ;  /* 0x0000001411117223 */ /* 0x000fc80000000000 */
[----:B------:R-:W-:-:S05]  /*18d0*/  FFMA R0, R3, R17, R20 ;  /* 0x0000001103007223 */ /* 0x000fca0000000014 */
[----:B------:R-:W-:-:S04]  /*18e0*/  SHF.R.U32.HI R15, RZ, 0x17, R0 ;  /* 0x00000017ff0f7819 */ /* 0x000fc80000011600 */
[----:B------:R-:W-:-:S04]  /*18f0*/  LOP3.LUT R15, R15, 0xff, RZ, 0xc0, !PT ;  /* 0x000000ff0f0f7812 */ /* 0x000fc800078ec0ff */
[----:B------:R-:W-:-:S04]  /*1900*/  IADD3 R15, PT, PT, R15, R19, RZ ;  /* 0x000000130f0f7210 */ /* 0x000fc80007ffe0ff */
[----:B------:R-:W-:-:S04]  /*1910*/  IADD3 R2, PT, PT, R15, -0x1, RZ ;  /* 0xffffffff0f027810 */ /* 0x000fc80007ffe0ff */
[----:B------:R-:W-:-:S13]  /*1920*/  ISETP.GE.U32.AND P0, PT, R2, 0xfe, PT ;  /* 0x000000fe0200780c */ /* 0x000fda0003f06070 */
[----:B------:R-:W-:Y:S05]  /*1930*/  @!P0 BRA `(.L_x_51) ;  /* 0x0000000000808947 */ /* 0x000fea0003800000 */
[----:B------:R-:W-:-:S13]  /*1940*/  ISETP.GT.AND P0, PT, R15, 0xfe, PT ;  /* 0x000000fe0f00780c */ /* 0x000fda0003f04270 */
[----:B------:R-:W-:Y:S05]  /*1950*/  @P0 BRA `(.L_x_52) ;  /* 0x00000000006c0947 */ /* 0x000fea0003800000 */
[----:B------:R-:W-:-:S13]  /*1960*/  ISETP.GE.AND P0, PT, R15, 0x1, PT ;  /* 0x000000010f00780c */ /* 0x000fda0003f06270 */
[----:B------:R-:W-:Y:S05]  /*1970*/  @P0 BRA `(.L_x_53) ;  /* 0x0000000000740947 */ /* 0x000fea0003800000 */
[----:B------:R-:W-:Y:S02]  /*1980*/  ISETP.GE.AND P0, PT, R15, -0x18, PT ;  /* 0xffffffe80f00780c */ /* 0x000fe40003f06270 */
[----:B------:R-:W-:-:S11]  /*1990*/  LOP3.LUT R0, R0, 0x80000000, RZ, 0xc0, !PT ;  /* 0x8000000000007812 */ /* 0x000fd600078ec0ff */
[----:B------:R-:W-:Y:S05]  /*19a0*/  @!P0 BRA `(.L_x_53) ;  /* 0x0000000000688947 */ /* 0x000fea0003800000 */
[-CC-:B------:R-:W-:Y:S01]  /*19b0*/  FFMA.RZ R2, R3, R17.reuse, R20.reuse ;  /* 0x0000001103027223 */ /* 0x180fe2000000c014 */
[C---:B------:R-:W-:Y:S02]  /*19c0*/  ISETP.NE.AND P2, PT, R15.reuse, RZ, PT ;  /* 0x000000ff0f00720c */ /* 0x040fe40003f45270 */
[----:B------:R-:W-:Y:S02]  /*19d0*/  ISETP.NE.AND P1, PT, R15, RZ, PT ;  /* 0x000000ff0f00720c */ /* 0x000fe40003f25270 */
[----:B------:R-:W-:Y:S01]  /*19e0*/  LOP3.LUT R18, R2, 0x7fffff, RZ, 0xc0, !PT ;  /* 0x007fffff02127812 */ /* 0x000fe200078ec0ff */
[CCC-:B------:R-:W-:Y:S01]  /*19f0*/  FFMA.RP R2, R3.reuse, R17.reuse, R20.reuse ;  /* 0x0000001103027223 */ /* 0x1c0fe20000008014 */
[----:B------:R-:W-:Y:S01]  /*1a00*/  FFMA.RM R3, R3, R17, R20 ;  /* 0x0000001103037223 */ /* 0x000fe20000004014 */
[C---:B------:R-:W-:Y:S01]  /*1a10*/  VIADD R17, R15.reuse, 0x20 ;  /* 0x000000200f117836 */ /* 0x040fe20000000000 */
[----:B------:R-:W-:Y:S02]  /*1a20*/  LOP3.LUT R18, R18, 0x800000, RZ, 0xfc, !PT ;  /* 0x0080000012127812 */ /* 0x000fe400078efcff */
[----:B------:R-:W-:-:S02]  /*1a30*/  IADD3 R15, PT, PT, -R15, RZ, RZ ;  /* 0x000000ff0f0f7210 */ /* 0x000fc40007ffe1ff */
[----:B------:R-:W-:Y:S02]  /*1a40*/  SHF.L.U32 R17, R18, R17, RZ ;  /* 0x0000001112117219 */ /* 0x000fe400000006ff */
[----:B------:R-:W-:Y:S02]  /*1a50*/  FSETP.NEU.FTZ.AND P0, PT, R2, R3, PT ;  /* 0x000000030200720b */ /* 0x000fe40003f1d000 */
[----:B------:R-:W-:Y:S02]  /*1a60*/  SEL R3, R15, RZ, P2 ;  /* 0x000000ff0f037207 */ /* 0x000fe40001000000 */
[----:B------:R-:W-:Y:S02]  /*1a70*/  ISETP.NE.AND P1, PT, R17, RZ, P1 ;  /* 0x000000ff1100720c */ /* 0x000fe40000f25270 */
[----:B------:R-:W-:Y:S02]  /*1a80*/  SHF.R.U32.HI R3, RZ, R3, R18 ;  /* 0x00000003ff037219 */ /* 0x000fe40000011612 */
[----:B------:R-:W-:-:S02]  /*1a90*/  PLOP3.LUT P0, PT, P0, P1, PT, 0xf8, 0x8f ;  /* 0x00000000008f781c */ /* 0x000fc40000703f70 */
[----:B------:R-:W-:Y:S02]  /*1aa0*/  SHF.R.U32.HI R15, RZ, 0x1, R3 ;  /* 0x00000001ff0f7819 */ /* 0x000fe40000011603 */
[----:B------:R-:W-:-:S04]  /*1ab0*/  SEL R2, RZ, 0x1, !P0 ;  /* 0x00000001ff027807 */ /* 0x000fc80004000000 */
[----:B------:R-:W-:-:S04]  /*1ac0*/  LOP3.LUT R2, R2, 0x1, R15, 0xf8, !PT ;  /* 0x0000000102027812 */ /* 0x000fc800078ef80f */
[----:B------:R-:W-:-:S04]  /*1ad0*/  LOP3.LUT R2, R2, R3, RZ, 0xc0, !PT ;  /* 0x0000000302027212 */ /* 0x000fc800078ec0ff */
[----:B------:R-:W-:-:S04]  /*1ae0*/  IADD3 R15, PT, PT, R15, R2, RZ ;  /* 0x000000020f0f7210 */ /* 0x000fc80007ffe0ff */
[----:B------:R-:W-:Y:S01]  /*1af0*/  LOP3.LUT R0, R15, R0, RZ, 0xfc, !PT ;  /* 0x000000000f007212 */ /* 0x000fe200078efcff */
[----:B------:R-:W-:Y:S06]  /*1b00*/  BRA `(.L_x_53) ;  /* 0x0000000000107947 */ /* 0x000fec0003800000 */
.L_x_52:
[----:B------:R-:W-:-:S04]  /*1b10*/  LOP3.LUT R0, R0, 0x80000000, RZ, 0xc0, !PT ;  /* 0x8000000000007812 */ /* 0x000fc800078ec0ff */
[----:B------:R-:W-:Y:S01]  /*1b20*/  LOP3.LUT R0, R0, 0x7f800000, RZ, 0xfc, !PT ;  /* 0x7f80000000007812 */ /* 0x000fe200078efcff */
[----:B------:R-:W-:Y:S06]  /*1b30*/  BRA `(.L_x_53) ;  /* 0x0000000000047947 */ /* 0x000fec0003800000 */
.L_x_51:
[----:B------:R-:W-:-:S07]  /*1b40*/  LEA R0, R19, R0, 0x17 ;  /* 0x0000000013007211 */ /* 0x000fce00078eb8ff */
.L_x_53:
[----:B------:R-:W-:Y:S05]  /*1b50*/  BSYNC.RECONVERGENT B3 ;  /* 0x0000000000037941 */ /* 0x000fea0003800200 */
.L_x_50:
[----:B------:R-:W-:Y:S05]  /*1b60*/  BRA `(.L_x_54) ;  /* 0x0000000000207947 */ /* 0x000fea0003800000 */
.L_x_49:
[----:B------:R-:W-:-:S04]  /*1b70*/  LOP3.LUT R0, R3, 0x80000000, R0, 0x48, !PT ;  /* 0x8000000003007812 */ /* 0x000fc800078e4800 */
[----:B------:R-:W-:Y:S01]  /*1b80*/  LOP3.LUT R0, R0, 0x7f800000, RZ, 0xfc, !PT ;  /* 0x7f80000000007812 */ /* 0x000fe200078efcff */
[----:B------:R-:W-:Y:S06]  /*1b90*/  BRA `(.L_x_54) ;  /* 0x0000000000147947 */ /* 0x000fec0003800000 */
.L_x_48:
[----:B------:R-:W-:Y:S01]  /*1ba0*/  LOP3.LUT R0, R3, 0x80000000, R0, 0x48, !PT ;  /* 0x8000000003007812 */ /* 0x000fe200078e4800 */
[----:B------:R-:W-:Y:S06]  /*1bb0*/  BRA `(.L_x_54) ;  /* 0x00000000000c7947 */ /* 0x000fec0003800000 */
.L_x_47:
[----:B------:R-:W0:Y:S01]  /*1bc0*/  MUFU.RSQ R0, -QNAN ;  /* 0xffc0000000007908 */ /* 0x000e220000001400 */
[----:B------:R-:W-:Y:S05]  /*1bd0*/  BRA `(.L_x_54) ;  /* 0x0000000000047947 */ /* 0x000fea0003800000 */
.L_x_46:
[----:B------:R-:W-:-:S07]  /*1be0*/  FADD.FTZ R0, R0, R3 ;  /* 0x0000000300007221 */ /* 0x000fce0000010000 */
.L_x_54:
[----:B------:R-:W-:Y:S05]  /*1bf0*/  BSYNC.RECONVERGENT B2 ;  /* 0x0000000000027941 */ /* 0x000fea0003800200 */
.L_x_44:
[----:B------:R-:W-:Y:S01]  /*1c00*/  HFMA2 R3, -RZ, RZ, 0, 0 ;  /* 0x00000000ff037431 */ /* 0x000fe200000001ff */
[----:B------:R-:W-:-:S04]  /*1c10*/  MOV R2, R16 ;  /* 0x0000001000027202 */ /* 0x000fc80000000f00 */
[----:B0-----:R-:W-:Y:S05]  /*1c20*/  RET.REL.NODEC R2 `(_Z6kernelP6SpherePh) ;  /* 0xffffffe002f47950 */ /* 0x001fea0003c3ffff */
.L_x_55:
[----:B------:R-:W-:-:S00]  /*1c30*/  BRA `(.L_x_55) ;  /* 0xfffffffc00fc7947 */ /* 0x000fc0000383ffff */
[----:B------:R-:W-:-:S00]  /*1c40*/  NOP ;  /* 0x0000000000007918 */ /* 0x000fc00000000000 */
        /* <DEDUP_REMOVED lines=11> */
.L_x_57:


//--------------------- .nv.shared.reserved.0     --------------------------
	.section	.nv.shared.reserved.0,"aw",@nobits
	.weak		__nv_reservedSMEM_offset_0_alias
	.size		__nv_reservedSMEM_offset_0_alias, 0, 64
	.other		__nv_reservedSMEM_offset_0_alias,@"STO_CUDA_RESERVED_SHARED STV_DEFAULT"
__nv_reservedSMEM_offset_0_alias:
	.zero		0
	.zero		64


//--------------------- .nv.constant0._Z6kernelP6SpherePh --------------------------
	.section	.nv.constant0._Z6kernelP6SpherePh,"a",@progbits
	.sectionflags	@""
	.align	4
.nv.constant0._Z6kernelP6SpherePh:
	.zero		912


//--------------------- SYMBOLS --------------------------

	.type		.nv.reservedSmem.offset0,@object
	.size		.nv.reservedSmem.offset0,0x4
